	.headerflags	@"EF_CUDA_TEXMODE_UNIFIED EF_CUDA_64BIT_ADDRESS EF_CUDA_ACCELERATORS EF_CUDA_SM90 EF_CUDA_VIRTUAL_SM(EF_CUDA_SM90)"
	.elftype	@"ET_EXEC"


//--------------------- .nv.info                  --------------------------
	.section	.nv.info,"",@"SHT_CUDA_INFO"
	.align	4


	//----- nvinfo : EIATTR_REGCOUNT
	.align		4
        /*0000*/ 	.byte	0x04, 0x2f
        /*0002*/ 	.short	(.L_3 - .L_2)
	.align		4
.L_2:
        /*0004*/ 	.word	index@(triton_poi_fused__native_batch_norm_legit_no_training_cat_convolution_relu_4)
        /*0008*/ 	.word	0x00000017


	//----- nvinfo : EIATTR_MIN_STACK_SIZE
	.align		4
.L_3:
        /*000c*/ 	.byte	0x04, 0x12
        /*000e*/ 	.short	(.L_5 - .L_4)
	.align		4
.L_4:
        /*0010*/ 	.word	index@(triton_poi_fused__native_batch_norm_legit_no_training_cat_convolution_relu_4)
        /*0014*/ 	.word	0x00000000


	//----- nvinfo : EIATTR_FRAME_SIZE
	.align		4
.L_5:
        /*0018*/ 	.byte	0x04, 0x11
        /*001a*/ 	.short	(.L_7 - .L_6)
	.align		4
.L_6:
        /*001c*/ 	.word	index@(triton_poi_fused__native_batch_norm_legit_no_training_cat_convolution_relu_4)
        /*0020*/ 	.word	0x00000000


	//----- nvinfo : EIATTR_MIN_STACK_SIZE
	.align		4
.L_7:
        /*0024*/ 	.byte	0x04, 0x12
        /*0026*/ 	.short	(.L_9 - .L_8)
	.align		4
.L_8:
        /*0028*/ 	.word	index@(triton_poi_fused__native_batch_norm_legit_no_training_cat_convolution_relu_4)
        /*002c*/ 	.word	0x00000000
.L_9:


//--------------------- .nv.info.triton_poi_fused__native_batch_norm_legit_no_training_cat_convolution_relu_4 --------------------------
	.section	.nv.info.triton_poi_fused__native_batch_norm_legit_no_training_cat_convolution_relu_4,"",@"SHT_CUDA_INFO"
	.sectionflags	@""
	.align	4


	//----- nvinfo : EIATTR_CUDA_API_VERSION
	.align		4
        /*0000*/ 	.byte	0x04, 0x37
        /*0002*/ 	.short	(.L_11 - .L_10)
.L_10:
        /*0004*/ 	.word	0x0000007c


	//----- nvinfo : EIATTR_KPARAM_INFO
	.align		4
.L_11:
        /*0008*/ 	.byte	0x04, 0x17
        /*000a*/ 	.short	(.L_13 - .L_12)
.L_12:
        /*000c*/ 	.word	0x00000000
        /*0010*/ 	.short	0x0009
        /*0012*/ 	.short	0x0048
        /*0014*/ 	.byte	0x00, 0xf0, 0x11, 0x00


	//----- nvinfo : EIATTR_KPARAM_INFO
	.align		4
.L_13:
        /*0018*/ 	.byte	0x04, 0x17
        /*001a*/ 	.short	(.L_15 - .L_14)
.L_14:
        /*001c*/ 	.word	0x00000000
        /*0020*/ 	.short	0x0008
        /*0022*/ 	.short	0x0040
        /*0024*/ 	.byte	0x00, 0xf4, 0x21, 0x00


	//----- nvinfo : EIATTR_KPARAM_INFO
	.align		4
.L_15:
        /*0028*/ 	.byte	0x04, 0x17
        /*002a*/ 	.short	(.L_17 - .L_16)
.L_16:
        /*002c*/ 	.word	0x00000000
        /*0030*/ 	.short	0x0007
        /*0032*/ 	.short	0x0038
        /*0034*/ 	.byte	0x00, 0xf4, 0x21, 0x00


	//----- nvinfo : EIATTR_KPARAM_INFO
	.align		4
.L_17:
        /*0038*/ 	.byte	0x04, 0x17
        /*003a*/ 	.short	(.L_19 - .L_18)
.L_18:
        /*003c*/ 	.word	0x00000000
        /*0040*/ 	.short	0x0006
        /*0042*/ 	.short	0x0030
        /*0044*/ 	.byte	0x00, 0xf4, 0x21, 0x00


	//----- nvinfo : EIATTR_KPARAM_INFO
	.align		4
.L_19:
        /*0048*/ 	.byte	0x04, 0x17
        /*004a*/ 	.short	(.L_21 - .L_20)
.L_20:
        /*004c*/ 	.word	0x00000000
        /*0050*/ 	.short	0x0005
        /*0052*/ 	.short	0x0028
        /*0054*/ 	.byte	0x00, 0xf4, 0x21, 0x00


	//----- nvinfo : EIATTR_KPARAM_INFO
	.align		4
.L_21:
        /*0058*/ 	.byte	0x04, 0x17
        /*005a*/ 	.short	(.L_23 - .L_22)
.L_22:
        /*005c*/ 	.word	0x00000000
        /*0060*/ 	.short	0x0004
        /*0062*/ 	.short	0x0020
        /*0064*/ 	.byte	0x00, 0xf4, 0x21, 0x00


	//----- nvinfo : EIATTR_KPARAM_INFO
	.align		4
.L_23:
        /*0068*/ 	.byte	0x04, 0x17
        /*006a*/ 	.short	(.L_25 - .L_24)
.L_24:
        /*006c*/ 	.word	0x00000000
        /*0070*/ 	.short	0x0003
        /*0072*/ 	.short	0x0018
        /*0074*/ 	.byte	0x00, 0xf4, 0x21, 0x00


	//----- nvinfo : EIATTR_KPARAM_INFO
	.align		4
.L_25:
        /*0078*/ 	.byte	0x04, 0x17
        /*007a*/ 	.short	(.L_27 - .L_26)
.L_26:
        /*007c*/ 	.word	0x00000000
        /*0080*/ 	.short	0x0002
        /*0082*/ 	.short	0x0010
        /*0084*/ 	.byte	0x00, 0xf4, 0x21, 0x00


	//----- nvinfo : EIATTR_KPARAM_INFO
	.align		4
.L_27:
        /*0088*/ 	.byte	0x04, 0x17
        /*008a*/ 	.short	(.L_29 - .L_28)
.L_28:
        /*008c*/ 	.word	0x00000000
        /*0090*/ 	.short	0x0001
        /*0092*/ 	.short	0x0008
        /*0094*/ 	.byte	0x00, 0xf4, 0x21, 0x00


	//----- nvinfo : EIATTR_KPARAM_INFO
	.align		4
.L_29:
        /*0098*/ 	.byte	0x04, 0x17
        /*009a*/ 	.short	(.L_31 - .L_30)
.L_30:
        /*009c*/ 	.word	0x00000000
        /*00a0*/ 	.short	0x0000
        /*00a2*/ 	.short	0x0000
        /*00a4*/ 	.byte	0x00, 0xf4, 0x21, 0x00


	//----- nvinfo : EIATTR_SPARSE_MMA_MASK
	.align		4
.L_31:
        /*00a8*/ 	.byte	0x03, 0x50
        /*00aa*/ 	.short	0x0000


	//----- nvinfo : EIATTR_MAXREG_COUNT
	.align		4
        /*00ac*/ 	.byte	0x03, 0x1b
        /*00ae*/ 	.short	0x00ff


	//----- nvinfo : EIATTR_EXIT_INSTR_OFFSETS
	.align		4
        /*00b0*/ 	.byte	0x04, 0x1c
        /*00b2*/ 	.short	(.L_33 - .L_32)


	//   ....[0]....
.L_32:
        /*00b4*/ 	.word	0x00000480


	//----- nvinfo : EIATTR_REQNTID
	.align		4
.L_33:
        /*00b8*/ 	.byte	0x04, 0x10
        /*00ba*/ 	.short	(.L_35 - .L_34)
.L_34:
        /*00bc*/ 	.word	0x00000100
        /*00c0*/ 	.word	0x00000001
        /*00c4*/ 	.word	0x00000001


	//----- nvinfo : EIATTR_CBANK_PARAM_SIZE
	.align		4
.L_35:
        /*00c8*/ 	.byte	0x03, 0x19
        /*00ca*/ 	.short	0x004c


	//----- nvinfo : EIATTR_PARAM_CBANK
	.align		4
        /*00cc*/ 	.byte	0x04, 0x0a
        /*00ce*/ 	.short	(.L_37 - .L_36)
	.align		4
.L_36:
        /*00d0*/ 	.word	index@(.nv.constant0.triton_poi_fused__native_batch_norm_legit_no_training_cat_convolution_relu_4)
        /*00d4*/ 	.short	0x0210
        /*00d6*/ 	.short	0x004c


	//----- nvinfo : EIATTR_SW_WAR
	.align		4
.L_37:
        /*00d8*/ 	.byte	0x04, 0x36
        /*00da*/ 	.short	(.L_39 - .L_38)
.L_38:
        /*00dc*/ 	.word	0x00000008
.L_39:


//--------------------- .nv.callgraph             --------------------------
	.section	.nv.callgraph,"",@"SHT_CUDA_CALLGRAPH"
	.align	4
	.sectionentsize	8
	.align		4
        /*0000*/ 	.word	0x00000000
	.align		4
        /*0004*/ 	.word	0xffffffff
	.align		4
        /*0008*/ 	.word	0x00000000
	.align		4
        /*000c*/ 	.word	0xfffffffe
	.align		4
        /*0010*/ 	.word	0x00000000
	.align		4
        /*0014*/ 	.word	0xfffffffd
	.align		4
        /*0018*/ 	.word	0x00000000
	.align		4
        /*001c*/ 	.word	0xfffffffc


//--------------------- .nv.constant4             --------------------------
	.section	.nv.constant4,"a",@progbits
	.align	8
	.align		8
.nv.constant4:
        /*0000*/ 	.dword	_$_str
	.align		8
        /*0008*/ 	.dword	_$_str_$_2


//--------------------- .text.triton_poi_fused__native_batch_norm_legit_no_training_cat_convolution_relu_4 --------------------------
	.section	.text.triton_poi_fused__native_batch_norm_legit_no_training_cat_convolution_relu_4,"ax",@progbits
	.align	128
        .global         triton_poi_fused__native_batch_norm_legit_no_training_cat_convolution_relu_4
        .type           triton_poi_fused__native_batch_norm_legit_no_training_cat_convolution_relu_4,@function
        .size           triton_poi_fused__native_batch_norm_legit_no_training_cat_convolution_relu_4,(.L_x_1 - triton_poi_fused__native_batch_norm_legit_no_training_cat_convolution_relu_4)
        .other          triton_poi_fused__native_batch_norm_legit_no_training_cat_convolution_relu_4,@"STO_CUDA_ENTRY STV_DEFAULT"
triton_poi_fused__native_batch_norm_legit_no_training_cat_convolution_relu_4:
.text.triton_poi_fused__native_batch_norm_legit_no_training_cat_convolution_relu_4:
[----:B------:R-:W-:Y:S01]  /*0000*/  LDC R1, c[0x0][0x28] ;  /* 0x00000a00ff017b82 */ /* 0x000fe20000000800 */
[----:B------:R-:W1:Y:S07]  /*0010*/  S2R R0, SR_TID.X ;  /* 0x0000000000007919 */ /* 0x000e6e0000002100 */
[----:B------:R-:W2:Y:S01]  /*0020*/  LDC.64 R14, c[0x0][0x228] ;  /* 0x00008a00ff0e7b82 */ /* 0x000ea20000000a00 */
[----:B------:R-:W-:Y:S01]  /*0030*/  ULDC.64 UR4, c[0x0][0x208] ;  /* 0x0000820000047ab9 */ /* 0x000fe20000000a00 */
[----:B------:R-:W3:Y:S06]  /*0040*/  S2R R5, SR_CTAID.X ;  /* 0x0000000000057919 */ /* 0x000eec0000002500 */
[----:B------:R-:W4:Y:S08]  /*0050*/  LDC.64 R10, c[0x0][0x218] ;  /* 0x00008600ff0a7b82 */ /* 0x000f300000000a00 */
[----:B------:R-:W5:Y:S08]  /*0060*/  LDC.64 R12, c[0x0][0x220] ;  /* 0x00008800ff0c7b82 */ /* 0x000f700000000a00 */
[----:B------:R-:W5:Y:S01]  /*0070*/  LDC.64 R16, c[0x0][0x230] ;  /* 0x00008c00ff107b82 */ /* 0x000f620000000a00 */
[----:B-1----:R-:W-:-:S07]  /*0080*/  SHF.L.U32 R0, R0, 0x1, RZ ;  /* 0x0000000100007819 */ /* 0x002fce00000006ff */
[----:B------:R-:W1:Y:S01]  /*0090*/  LDC.64 R6, c[0x0][0x238] ;  /* 0x00008e00ff067b82 */ /* 0x000e620000000a00 */
[----:B---3--:R-:W-:Y:S02]  /*00a0*/  SHF.R.S32.HI R3, RZ, 0x16, R5 ;  /* 0x00000016ff037819 */ /* 0x008fe40000011405 */
[----:B------:R-:W-:Y:S02]  /*00b0*/  LOP3.LUT R0, R0, 0x1fe, RZ, 0xc0, !PT ;  /* 0x000001fe00007812 */ /* 0x000fe400078ec0ff */
[----:B------:R-:W-:Y:S02]  /*00c0*/  SGXT R3, R3, 0x1 ;  /* 0x000000010303781a */ /* 0x000fe40000000200 */
[----:B------:R-:W-:-:S04]  /*00d0*/  LEA R0, R5, R0, 0x9 ;  /* 0x0000000005007211 */ /* 0x000fc800078e48ff */
[----:B------:R-:W-:-:S04]  /*00e0*/  LEA.HI R3, R3, R0, RZ, 0xa ;  /* 0x0000000003037211 */ /* 0x000fc800078f50ff */
[----:B------:R-:W-:-:S04]  /*00f0*/  SHF.R.S32.HI R3, RZ, 0xa, R3 ;  /* 0x0000000aff037819 */ /* 0x000fc80000011403 */
[----:B------:R-:W-:-:S04]  /*0100*/  LEA.HI R2, R3, R3, RZ, 0x6 ;  /* 0x0000000303027211 */ /* 0x000fc800078f30ff */
[----:B------:R-:W-:-:S04]  /*0110*/  LOP3.LUT R2, R2, 0xffffffc0, RZ, 0xc0, !PT ;  /* 0xffffffc002027812 */ /* 0x000fc800078ec0ff */
[----:B------:R-:W-:Y:S02]  /*0120*/  IADD3 R19, R3, -R2, RZ ;  /* 0x8000000203137210 */ /* 0x000fe40007ffe0ff */
[----:B------:R-:W3:Y:S03]  /*0130*/  LDC.64 R2, c[0x0][0x210] ;  /* 0x00008400ff027b82 */ /* 0x000ee60000000a00 */
[----:B--2---:R-:W-:-:S05]  /*0140*/  IMAD.WIDE R14, R19, 0x4, R14 ;  /* 0x00000004130e7825 */ /* 0x004fca00078e020e */
[----:B------:R-:W2:Y:S01]  /*0150*/  LDG.E.EL R18, desc[UR4][R14.64] ;  /* 0x000000040e127981 */ /* 0x000ea2000c2e1900 */
[----:B----4-:R-:W-:-:S04]  /*0160*/  IMAD.WIDE R10, R19, 0x4, R10 ;  /* 0x00000004130a7825 */ /* 0x010fc800078e020a */
[C---:B-----5:R-:W-:Y:S01]  /*0170*/  IMAD.WIDE R12, R19.reuse, 0x4, R12 ;  /* 0x00000004130c7825 */ /* 0x060fe200078e020c */
[----:B------:R4:W5:Y:S04]  /*0180*/  LDG.E.EL R8, desc[UR4][R10.64] ;  /* 0x000000040a087981 */ /* 0x000968000c2e1900 */
[----:B------:R1:W5:Y:S01]  /*0190*/  LDG.E.EL R9, desc[UR4][R12.64] ;  /* 0x000000040c097981 */ /* 0x000362000c2e1900 */
[----:B---3--:R-:W-:Y:S01]  /*01a0*/  IMAD.WIDE R2, R0, 0x4, R2 ;  /* 0x0000000400027825 */ /* 0x008fe200078e0202 */
[----:B------:R-:W-:Y:S01]  /*01b0*/  HFMA2.MMA R20, -RZ, RZ, 1.625, 0 ;  /* 0x3e800000ff147435 */ /* 0x000fe200000001ff */
[----:B----4-:R-:W3:Y:S03]  /*01c0*/  LDC.64 R10, c[0x0][0x248] ;  /* 0x00009200ff0a7b82 */ /* 0x010ee60000000a00 */
[----:B------:R-:W5:Y:S01]  /*01d0*/  LDG.E.64 R4, desc[UR4][R2.64] ;  /* 0x0000000402047981 */ /* 0x000f62000c1e1b00 */
[----:B0-----:R-:W-:-:S04]  /*01e0*/  IMAD.WIDE R16, R19, 0x4, R16 ;  /* 0x0000000413107825 */ /* 0x001fc800078e0210 */
[----:B-1----:R-:W-:Y:S01]  /*01f0*/  IMAD.WIDE R6, R19, 0x4, R6 ;  /* 0x0000000413067825 */ /* 0x002fe200078e0206 */
[----:B------:R0:W4:Y:S01]  /*0200*/  LDG.E.EL R14, desc[UR4][R16.64] ;  /* 0x00000004100e7981 */ /* 0x000122000c2e1900 */
[----:B------:R-:W1:Y:S03]  /*0210*/  LDC.64 R12, c[0x0][0x240] ;  /* 0x00009000ff0c7b82 */ /* 0x000e660000000a00 */
[----:B------:R0:W4:Y:S02]  /*0220*/  LDG.E.EL R15, desc[UR4][R6.64] ;  /* 0x00000004060f7981 */ /* 0x000124000c2e1900 */
[----:B0-----:R-:W-:-:S03]  /*0230*/  SHF.R.S32.HI R17, RZ, 0x1f, R0 ;  /* 0x0000001fff117819 */ /* 0x001fc60000011400 */
[----:B------:R-:W0:Y:S01]  /*0240*/  LDC.64 R6, c[0x0][0x250] ;  /* 0x00009400ff067b82 */ /* 0x000e220000000a00 */
[----:B------:R-:W-:-:S04]  /*0250*/  LEA.HI R17, R17, R0, RZ, 0x10 ;  /* 0x0000000011117211 */ /* 0x000fc800078f80ff */
[C---:B------:R-:W-:Y:S02]  /*0260*/  SHF.L.U32 R16, R17.reuse, 0x2, RZ ;  /* 0x0000000211107819 */ /* 0x040fe400000006ff */
[----:B------:R-:W-:Y:S02]  /*0270*/  LOP3.LUT R17, R17, 0xffff0000, RZ, 0xc0, !PT ;  /* 0xffff000011117812 */ /* 0x000fe400078ec0ff */
[----:B------:R-:W-:-:S04]  /*0280*/  LOP3.LUT R16, R16, 0xfffc0000, RZ, 0xc0, !PT ;  /* 0xfffc000010107812 */ /* 0x000fc800078ec0ff */
[----:B------:R-:W-:Y:S01]  /*0290*/  IADD3 R16, R16, R0, -R17 ;  /* 0x0000000010107210 */ /* 0x000fe20007ffe811 */
[----:B-1----:R-:W-:-:S03]  /*02a0*/  IMAD.WIDE R12, R0, 0x4, R12 ;  /* 0x00000004000c7825 */ /* 0x002fc600078e020c */
[----:B------:R-:W-:Y:S01]  /*02b0*/  IADD3 R17, R17, R16, RZ ;  /* 0x0000001011117210 */ /* 0x000fe20007ffe0ff */
[----:B---3--:R-:W-:-:S04]  /*02c0*/  IMAD.WIDE R10, R16, 0x4, R10 ;  /* 0x00000004100a7825 */ /* 0x008fc800078e020a */
[----:B0-----:R-:W-:-:S04]  /*02d0*/  IMAD.WIDE R6, R17, 0x4, R6 ;  /* 0x0000000411067825 */ /* 0x001fc800078e0206 */
[----:B--2---:R-:W-:-:S04]  /*02e0*/  FADD R18, R18, 9.9999997473787516356e-06 ;  /* 0x3727c5ac12127421 */ /* 0x004fc80000000000 */
[----:B------:R-:W0:Y:S02]  /*02f0*/  MUFU.SQRT R19, R18 ;  /* 0x0000001200137308 */ /* 0x000e240000002000 */
[C---:B0-----:R-:W-:Y:S02]  /*0300*/  FSETP.GT.AND P0, PT, R19.reuse, 8.50705917302346158658e+37, PT ;  /* 0x7e8000001300780b */ /* 0x041fe40003f04000 */
[----:B------:R-:W-:-:S11]  /*0310*/  FSETP.GEU.AND P1, PT, R19, 1.175494350822287508e-38, PT ;  /* 0x008000001300780b */ /* 0x000fd60003f2e000 */
[----:B------:R-:W-:-:S04]  /*0320*/  @P0 FMUL R19, R19, 0.25 ;  /* 0x3e80000013130820 */ /* 0x000fc80000400000 */
[----:B------:R-:W-:-:S06]  /*0330*/  @!P1 FMUL R19, R19, 16777216 ;  /* 0x4b80000013139820 */ /* 0x000fcc0000400000 */
[----:B------:R-:W0:Y:S01]  /*0340*/  MUFU.RCP R19, R19 ;  /* 0x0000001300137308 */ /* 0x000e220000001000 */
[----:B------:R-:W-:Y:S01]  /*0350*/  FSEL R20, R20, 1, P0 ;  /* 0x3f80000014147808 */ /* 0x000fe20000000000 */
[--C-:B-----5:R-:W-:Y:S01]  /*0360*/  FADD R4, R4, R8.reuse ;  /* 0x0000000804047221 */ /* 0x120fe20000000000 */
[----:B------:R-:W-:-:S03]  /*0370*/  FADD R5, R5, R8 ;  /* 0x0000000805057221 */ /* 0x000fc60000000000 */
[----:B------:R-:W-:Y:S01]  /*0380*/  @!P1 FMUL R20, R20, 16777216 ;  /* 0x4b80000014149820 */ /* 0x000fe20000400000 */
[C---:B------:R-:W-:Y:S01]  /*0390*/  FADD R8, -R9.reuse, R4 ;  /* 0x0000000409087221 */ /* 0x040fe20000000100 */
[----:B------:R-:W-:Y:S02]  /*03a0*/  FADD R9, -R9, R5 ;  /* 0x0000000509097221 */ /* 0x000fe40000000100 */
[----:B0-----:R-:W-:-:S04]  /*03b0*/  FMUL R20, R19, R20 ;  /* 0x0000001413147220 */ /* 0x001fc80000400000 */
[-C--:B------:R-:W-:Y:S01]  /*03c0*/  FMUL R8, R8, R20.reuse ;  /* 0x0000001408087220 */ /* 0x080fe20000400000 */
[----:B------:R-:W-:-:S03]  /*03d0*/  FMUL R20, R9, R20 ;  /* 0x0000001409147220 */ /* 0x000fc60000400000 */
[C-C-:B----4-:R-:W-:Y:S01]  /*03e0*/  FFMA R8, R14.reuse, R8, R15.reuse ;  /* 0x000000080e087223 */ /* 0x150fe2000000000f */
[----:B------:R-:W-:-:S04]  /*03f0*/  FFMA R20, R14, R20, R15 ;  /* 0x000000140e147223 */ /* 0x000fc8000000000f */
[----:B------:R-:W-:Y:S02]  /*0400*/  FSETP.GEU.AND P0, PT, R8, RZ, PT ;  /* 0x000000ff0800720b */ /* 0x000fe40003f0e000 */
[----:B------:R-:W-:Y:S02]  /*0410*/  FSETP.GEU.AND P1, PT, R20, RZ, PT ;  /* 0x000000ff1400720b */ /* 0x000fe40003f2e000 */
[----:B------:R-:W-:Y:S02]  /*0420*/  FSEL R8, R8, RZ, P0 ;  /* 0x000000ff08087208 */ /* 0x000fe40000000000 */
[----:B------:R-:W-:Y:S01]  /*0430*/  FSEL R9, R20, RZ, P1 ;  /* 0x000000ff14097208 */ /* 0x000fe20000800000 */
[----:B------:R-:W-:Y:S04]  /*0440*/  STG.E.64 desc[UR4][R2.64], R4 ;  /* 0x0000000402007986 */ /* 0x000fe8000c101b04 */
[----:B------:R-:W-:Y:S04]  /*0450*/  STG.E.64 desc[UR4][R12.64], R8 ;  /* 0x000000080c007986 */ /* 0x000fe8000c101b04 */
[----:B------:R-:W-:Y:S04]  /*0460*/  STG.E.64 desc[UR4][R10.64], R8 ;  /* 0x000000080a007986 */ /* 0x000fe8000c101b04 */
[----:B------:R-:W-:Y:S01]  /*0470*/  STG.E.64 desc[UR4][R6.64], R8 ;  /* 0x0000000806007986 */ /* 0x000fe2000c101b04 */
[----:B------:R-:W-:Y:S05]  /*0480*/  EXIT ;  /* 0x000000000000794d */ /* 0x000fea0003800000 */
.L_x_0:
[----:B------:R-:W-:-:S00]  /*0490*/  BRA `(.L_x_0) ;  /* 0xfffffffc00fc7947 */ /* 0x000fc0000383ffff */
[----:B------:R-:W-:-:S00]  /*04a0*/  NOP ;  /* 0x0000000000007918 */ /* 0x000fc00000000000 */
        /* <DEDUP_REMOVED lines=13> */
.L_x_1:


//--------------------- .nv.global.init           --------------------------
	.section	.nv.global.init,"aw",@progbits
.nv.global.init:
	.type		_$_str,@object
	.size		_$_str,(_$_str_$_2 - _$_str)
_$_str:
        /*0000*/ 	.byte	0x5f, 0x5f, 0x43, 0x55, 0x44, 0x41, 0x5f, 0x46, 0x54, 0x5a, 0x00
	.type		_$_str_$_2,@object
	.size		_$_str_$_2,(.L_1 - _$_str_$_2)
_$_str_$_2:
        /*000b*/ 	.byte	0x5f, 0x5f, 0x43, 0x55, 0x44, 0x41, 0x5f, 0x50, 0x52, 0x45, 0x43, 0x5f, 0x53, 0x51, 0x52, 0x54
        /*001b*/ 	.byte	0x00
.L_1:


//--------------------- .nv.constant0.triton_poi_fused__native_batch_norm_legit_no_training_cat_convolution_relu_4 --------------------------
	.section	.nv.constant0.triton_poi_fused__native_batch_norm_legit_no_training_cat_convolution_relu_4,"a",@progbits
	.sectionflags	@""
	.align	4
.nv.constant0.triton_poi_fused__native_batch_norm_legit_no_training_cat_convolution_relu_4:
	.zero		604
